//
// Generated by NVIDIA NVVM Compiler
//
// Compiler Build ID: CL-36424714
// Cuda compilation tools, release 13.0, V13.0.88
// Based on NVVM 20.0.0
//

.version 9.0
.target sm_100
.address_size 64

	// .globl	complexMagnitude

.visible .entry complexMagnitude(
	.param .u64 .ptr .align 1 complexMagnitude_param_0,
	.param .u64 .ptr .align 1 complexMagnitude_param_1,
	.param .u32 complexMagnitude_param_2
)
{
	.reg .pred 	%p<2>;
	.reg .b32 	%r<10>;
	.reg .b32 	%f<6>;
	.reg .b64 	%rd<9>;

	ld.param.u64 	%rd1, [complexMagnitude_param_0];
	ld.param.u64 	%rd2, [complexMagnitude_param_1];
	ld.param.u32 	%r2, [complexMagnitude_param_2];
	mov.u32 	%r3, %ctaid.y;
	mov.u32 	%r4, %nctaid.x;
	mov.u32 	%r5, %ctaid.x;
	mad.lo.s32 	%r6, %r3, %r4, %r5;
	mov.u32 	%r7, %ntid.x;
	mov.u32 	%r8, %tid.x;
	mad.lo.s32 	%r1, %r6, %r7, %r8;
	setp.ge.s32 	%p1, %r1, %r2;
	@%p1 bra 	$L__BB0_2;
	cvta.to.global.u64 	%rd3, %rd2;
	cvta.to.global.u64 	%rd4, %rd1;
	shl.b32 	%r9, %r1, 1;
	mul.wide.s32 	%rd5, %r9, 4;
	add.s64 	%rd6, %rd3, %rd5;
	ld.global.nc.f32 	%f1, [%rd6];
	ld.global.nc.f32 	%f2, [%rd6+4];
	mul.f32 	%f3, %f2, %f2;
	fma.rn.f32 	%f4, %f1, %f1, %f3;
	sqrt.rn.f32 	%f5, %f4;
	mul.wide.s32 	%rd7, %r1, 4;
	add.s64 	%rd8, %rd4, %rd7;
	st.global.f32 	[%rd8], %f5;
$L__BB0_2:
	ret;

}


// ===== COMPILED SASS (sm_100) =====

	.target	sm_100

	.elftype	@"ET_EXEC"


//--------------------- .note.nv.tkinfo           --------------------------
	.section	.note.nv.tkinfo,"",@"SHT_NOTE"
	.sectionflags	@"SHF_NOTE_NV_TKINFO"
	.tkinfo
        /*0018*/ 	.word	0x00000002
        /*0030*/ 	.string	""
        /*0030*/ 	.string	"ptxas"
        /*0030*/ 	.string	"Cuda compilation tools, release 13.0, V13.0.88"
        /*0030*/ 	.string	"Build cuda_13.0.r13.0/compiler.36424714_0"
        /*0030*/ 	.string	"-arch sm_100 -m 64 "



//--------------------- .note.nv.cuinfo           --------------------------
	.section	.note.nv.cuinfo,"",@"SHT_NOTE"
	.sectionflags	@"SHF_NOTE_NV_CUINFO"
        /*0018*/ 	.short	0x0002
        /*001a*/ 	.short	0x0064
        /*001c*/ 	.short	0x0082
	.zero		2


//--------------------- .nv.info                  --------------------------
	.section	.nv.info,"",@"SHT_CUDA_INFO"
	.align	4


	//----- nvinfo : EIATTR_REGCOUNT
	.align		4
        /*0000*/ 	.byte	0x04, 0x2f
        /*0002*/ 	.short	(.L_1 - .L_0)
	.align		4
.L_0:
        /*0004*/ 	.word	index@(complexMagnitude)
        /*0008*/ 	.word	0x0000000b


	//----- nvinfo : EIATTR_FRAME_SIZE
	.align		4
.L_1:
        /*000c*/ 	.byte	0x04, 0x11
        /*000e*/ 	.short	(.L_3 - .L_2)
	.align		4
.L_2:
        /*0010*/ 	.word	index@($__internal_0_$__cuda_sm20_sqrt_rn_f32_slowpath)
        /*0014*/ 	.word	0x00000000


	//----- nvinfo : EIATTR_FRAME_SIZE
	.align		4
.L_3:
        /*0018*/ 	.byte	0x04, 0x11
        /*001a*/ 	.short	(.L_5 - .L_4)
	.align		4
.L_4:
        /*001c*/ 	.word	index@(complexMagnitude)
        /*0020*/ 	.word	0x00000000


	//----- nvinfo : EIATTR_MIN_STACK_SIZE
	.align		4
.L_5:
        /*0024*/ 	.byte	0x04, 0x12
        /*0026*/ 	.short	(.L_7 - .L_6)
	.align		4
.L_6:
        /*0028*/ 	.word	index@(complexMagnitude)
        /*002c*/ 	.word	0x00000000
.L_7:


//--------------------- .nv.compat                --------------------------
	.section	.nv.compat,"",@"SHT_CUDA_COMPAT_INFO"
	.align	4
        /*0000*/ 	.byte	0x02, 0x09, 0x00, 0x00, 0x02, 0x02, 0x01, 0x00, 0x02, 0x05, 0x05, 0x00, 0x03, 0x07, 0x01, 0x01
        /*0010*/ 	.byte	0x02, 0x03, 0x00, 0x00, 0x02, 0x06, 0x01, 0x00, 0x04, 0x0b, 0x08, 0x00, 0x01, 0x00, 0x00, 0x00
        /*0020*/ 	.byte	0x00, 0x00, 0x00, 0x00


//--------------------- .nv.info.complexMagnitude --------------------------
	.section	.nv.info.complexMagnitude,"",@"SHT_CUDA_INFO"
	.sectionflags	@""
	.align	4


	//----- nvinfo : EIATTR_CUDA_API_VERSION
	.align		4
        /*0000*/ 	.byte	0x04, 0x37
        /*0002*/ 	.short	(.L_9 - .L_8)
.L_8:
        /*0004*/ 	.word	0x00000082


	//----- nvinfo : EIATTR_KPARAM_INFO
	.align		4
.L_9:
        /*0008*/ 	.byte	0x04, 0x17
        /*000a*/ 	.short	(.L_11 - .L_10)
.L_10:
        /*000c*/ 	.word	0x00000000
        /*0010*/ 	.short	0x0002
        /*0012*/ 	.short	0x0010
        /*0014*/ 	.byte	0x00, 0xf0, 0x11, 0x00


	//----- nvinfo : EIATTR_KPARAM_INFO
	.align		4
.L_11:
        /*0018*/ 	.byte	0x04, 0x17
        /*001a*/ 	.short	(.L_13 - .L_12)
.L_12:
        /*001c*/ 	.word	0x00000000
        /*0020*/ 	.short	0x0001
        /*0022*/ 	.short	0x0008
        /*0024*/ 	.byte	0x00, 0xf5, 0x21, 0x00


	//----- nvinfo : EIATTR_KPARAM_INFO
	.align		4
.L_13:
        /*0028*/ 	.byte	0x04, 0x17
        /*002a*/ 	.short	(.L_15 - .L_14)
.L_14:
        /*002c*/ 	.word	0x00000000
        /*0030*/ 	.short	0x0000
        /*0032*/ 	.short	0x0000
        /*0034*/ 	.byte	0x00, 0xf5, 0x21, 0x00


	//----- nvinfo : EIATTR_SPARSE_MMA_MASK
	.align		4
.L_15:
        /*0038*/ 	.byte	0x03, 0x50
        /*003a*/ 	.short	0x0000


	//----- nvinfo : EIATTR_MAXREG_COUNT
	.align		4
        /*003c*/ 	.byte	0x03, 0x1b
        /*003e*/ 	.short	0x00ff


	//----- nvinfo : EIATTR_MERCURY_ISA_VERSION
	.align		4
        /*0040*/ 	.byte	0x03, 0x5f
        /*0042*/ 	.short	0x0101


	//----- nvinfo : EIATTR_VRC_CTA_INIT_COUNT
	.align		4
        /*0044*/ 	.byte	0x02, 0x4a
	.zero		1
	.zero		1


	//----- nvinfo : EIATTR_EXIT_INSTR_OFFSETS
	.align		4
        /*0048*/ 	.byte	0x04, 0x1c
        /*004a*/ 	.short	(.L_17 - .L_16)


	//   ....[0]....
.L_16:
        /*004c*/ 	.word	0x000000a0


	//   ....[1]....
        /*0050*/ 	.word	0x00000240


	//----- nvinfo : EIATTR_CRS_STACK_SIZE
	.align		4
.L_17:
        /*0054*/ 	.byte	0x04, 0x1e
        /*0056*/ 	.short	(.L_19 - .L_18)
.L_18:
        /*0058*/ 	.word	0x00000000


	//----- nvinfo : EIATTR_CBANK_PARAM_SIZE
	.align		4
.L_19:
        /*005c*/ 	.byte	0x03, 0x19
        /*005e*/ 	.short	0x0014


	//----- nvinfo : EIATTR_PARAM_CBANK
	.align		4
        /*0060*/ 	.byte	0x04, 0x0a
        /*0062*/ 	.short	(.L_21 - .L_20)
	.align		4
.L_20:
        /*0064*/ 	.word	index@(.nv.constant0.complexMagnitude)
        /*0068*/ 	.short	0x0380
        /*006a*/ 	.short	0x0014


	//----- nvinfo : EIATTR_SW_WAR
	.align		4
.L_21:
        /*006c*/ 	.byte	0x04, 0x36
        /*006e*/ 	.short	(.L_23 - .L_22)
.L_22:
        /*0070*/ 	.word	0x00000008
.L_23:


//--------------------- .nv.callgraph             --------------------------
	.section	.nv.callgraph,"",@"SHT_CUDA_CALLGRAPH"
	.align	4
	.sectionentsize	8
	.align		4
        /*0000*/ 	.word	0x00000000
	.align		4
        /*0004*/ 	.word	0xffffffff
	.align		4
        /*0008*/ 	.word	0x00000000
	.align		4
        /*000c*/ 	.word	0xfffffffe
	.align		4
        /*0010*/ 	.word	0x00000000
	.align		4
        /*0014*/ 	.word	0xfffffffd
	.align		4
        /*0018*/ 	.word	0x00000000
	.align		4
        /*001c*/ 	.word	0xfffffffc


//--------------------- .text.complexMagnitude    --------------------------
	.section	.text.complexMagnitude,"ax",@progbits
	.align	128
        .global         complexMagnitude
        .type           complexMagnitude,@function
        .size           complexMagnitude,(.L_x_5 - complexMagnitude)
        .other          complexMagnitude,@"STO_CUDA_ENTRY STV_DEFAULT"
complexMagnitude:
.text.complexMagnitude:
[----:B------:R-:W-:Y:S01]  /*0000*/  LDC R1, c[0x0][0x37c] ;  /* 0x0000df00ff017b82 */ /* 0x000fe20000000800 */
[----:B------:R-:W0:Y:S07]  /*0010*/  S2R R3, SR_TID.X ;  /* 0x0000000000037919 */ /* 0x000e2e0000002100 */
[----:B------:R-:W-:Y:S01]  /*0020*/  S2UR UR4, SR_CTAID.Y ;  /* 0x00000000000479c3 */ /* 0x000fe20000002600 */
[----:B------:R-:W1:Y:S01]  /*0030*/  LDCU UR5, c[0x0][0x370] ;  /* 0x00006e00ff0577ac */ /* 0x000e620008000800 */
[----:B------:R-:W2:Y:S06]  /*0040*/  LDCU UR7, c[0x0][0x390] ;  /* 0x00007200ff0777ac */ /* 0x000eac0008000800 */
[----:B------:R-:W1:Y:S08]  /*0050*/  S2UR UR6, SR_CTAID.X ;  /* 0x00000000000679c3 */ /* 0x000e700000002500 */
[----:B------:R-:W0:Y:S01]  /*0060*/  LDC R2, c[0x0][0x360] ;  /* 0x0000d800ff027b82 */ /* 0x000e220000000800 */
[----:B-1----:R-:W-:-:S06]  /*0070*/  UIMAD UR4, UR4, UR5, UR6 ;  /* 0x00000005040472a4 */ /* 0x002fcc000f8e0206 */
[----:B0-----:R-:W-:-:S05]  /*0080*/  IMAD R2, R2, UR4, R3 ;  /* 0x0000000402027c24 */ /* 0x001fca000f8e0203 */
[----:B--2---:R-:W-:-:S13]  /*0090*/  ISETP.GE.AND P0, PT, R2, UR7, PT ;  /* 0x0000000702007c0c */ /* 0x004fda000bf06270 */
[----:B------:R-:W-:Y:S05]  /*00a0*/  @P0 EXIT ;  /* 0x000000000000094d */ /* 0x000fea0003800000 */
[----:B------:R-:W0:Y:S01]  /*00b0*/  LDC.64 R4, c[0x0][0x388] ;  /* 0x0000e200ff047b82 */ /* 0x000e220000000a00 */
[----:B------:R-:W1:Y:S01]  /*00c0*/  LDCU.64 UR4, c[0x0][0x358] ;  /* 0x00006b00ff0477ac */ /* 0x000e620008000a00 */
[----:B------:R-:W-:-:S05]  /*00d0*/  SHF.L.U32 R3, R2, 0x1, RZ ;  /* 0x0000000102037819 */ /* 0x000fca00000006ff */
[----:B0-----:R-:W-:-:S05]  /*00e0*/  IMAD.WIDE R4, R3, 0x4, R4 ;  /* 0x0000000403047825 */ /* 0x001fca00078e0204 */
[----:B-1----:R-:W2:Y:S04]  /*00f0*/  LDG.E.CONSTANT R3, desc[UR4][R4.64+0x4] ;  /* 0x0000040404037981 */ /* 0x002ea8000c1e9900 */
[----:B------:R-:W3:Y:S01]  /*0100*/  LDG.E.CONSTANT R0, desc[UR4][R4.64] ;  /* 0x0000000404007981 */ /* 0x000ee2000c1e9900 */
[----:B------:R-:W-:Y:S01]  /*0110*/  BSSY.RECONVERGENT B0, `(.L_x_0) ;  /* 0x000000f000007945 */ /* 0x000fe20003800200 */
[----:B--2---:R-:W-:-:S04]  /*0120*/  FMUL R3, R3, R3 ;  /* 0x0000000303037220 */ /* 0x004fc80000400000 */
[----:B---3--:R-:W-:-:S04]  /*0130*/  FFMA R0, R0, R0, R3 ;  /* 0x0000000000007223 */ /* 0x008fc80000000003 */
[----:B------:R0:W1:Y:S01]  /*0140*/  MUFU.RSQ R3, R0 ;  /* 0x0000000000037308 */ /* 0x0000620000001400 */
[----:B------:R-:W-:-:S04]  /*0150*/  IADD3 R6, PT, PT, R0, -0xd000000, RZ ;  /* 0xf300000000067810 */ /* 0x000fc80007ffe0ff */
[----:B------:R-:W-:-:S13]  /*0160*/  ISETP.GT.U32.AND P0, PT, R6, 0x727fffff, PT ;  /* 0x727fffff0600780c */ /* 0x000fda0003f04070 */
[----:B01----:R-:W-:Y:S05]  /*0170*/  @!P0 BRA `(.L_x_1) ;  /* 0x0000000000108947 */ /* 0x003fea0003800000 */
[----:B------:R-:W-:-:S07]  /*0180*/  MOV R8, 0x1a0 ;  /* 0x000001a000087802 */ /* 0x000fce0000000f00 */
[----:B------:R-:W-:Y:S05]  /*0190*/  CALL.REL.NOINC `($__internal_0_$__cuda_sm20_sqrt_rn_f32_slowpath) ;  /* 0x00000000002c7944 */ /* 0x000fea0003c00000 */
[----:B------:R-:W-:Y:S01]  /*01a0*/  MOV R7, R3 ;  /* 0x0000000300077202 */ /* 0x000fe20000000f00 */
[----:B------:R-:W-:Y:S06]  /*01b0*/  BRA `(.L_x_2) ;  /* 0x0000000000107947 */ /* 0x000fec0003800000 */
.L_x_1:
[----:B------:R-:W-:Y:S01]  /*01c0*/  FMUL.FTZ R7, R0, R3 ;  /* 0x0000000300077220 */ /* 0x000fe20000410000 */
[----:B------:R-:W-:-:S03]  /*01d0*/  FMUL.FTZ R3, R3, 0.5 ;  /* 0x3f00000003037820 */ /* 0x000fc60000410000 */
[----:B------:R-:W-:-:S04]  /*01e0*/  FFMA R0, -R7, R7, R0 ;  /* 0x0000000707007223 */ /* 0x000fc80000000100 */
[----:B------:R-:W-:-:S07]  /*01f0*/  FFMA R7, R0, R3, R7 ;  /* 0x0000000300077223 */ /* 0x000fce0000000007 */
.L_x_2:
[----:B------:R-:W-:Y:S05]  /*0200*/  BSYNC.RECONVERGENT B0 ;  /* 0x0000000000007941 */ /* 0x000fea0003800200 */
.L_x_0:
[----:B------:R-:W0:Y:S02]  /*0210*/  LDC.64 R4, c[0x0][0x380] ;  /* 0x0000e000ff047b82 */ /* 0x000e240000000a00 */
[----:B0-----:R-:W-:-:S05]  /*0220*/  IMAD.WIDE R2, R2, 0x4, R4 ;  /* 0x0000000402027825 */ /* 0x001fca00078e0204 */
[----:B------:R-:W-:Y:S01]  /*0230*/  STG.E desc[UR4][R2.64], R7 ;  /* 0x0000000702007986 */ /* 0x000fe2000c101904 */
[----:B------:R-:W-:Y:S05]  /*0240*/  EXIT ;  /* 0x000000000000794d */ /* 0x000fea0003800000 */
        .weak           $__internal_0_$__cuda_sm20_sqrt_rn_f32_slowpath
        .type           $__internal_0_$__cuda_sm20_sqrt_rn_f32_slowpath,@function
        .size           $__internal_0_$__cuda_sm20_sqrt_rn_f32_slowpath,(.L_x_5 - $__internal_0_$__cuda_sm20_sqrt_rn_f32_slowpath)
$__internal_0_$__cuda_sm20_sqrt_rn_f32_slowpath:
[----:B------:R-:W-:-:S13]  /*0250*/  LOP3.LUT P0, RZ, R0, 0x7fffffff, RZ, 0xc0, !PT ;  /* 0x7fffffff00ff7812 */ /* 0x000fda000780c0ff */
[----:B------:R-:W-:Y:S01]  /*0260*/  @!P0 MOV R3, R0 ;  /* 0x0000000000038202 */ /* 0x000fe20000000f00 */
[----:B------:R-:W-:Y:S06]  /*0270*/  @!P0 BRA `(.L_x_3) ;  /* 0x0000000000408947 */ /* 0x000fec0003800000 */
[----:B------:R-:W-:-:S13]  /*0280*/  FSETP.GEU.FTZ.AND P0, PT, R0, RZ, PT ;  /* 0x000000ff0000720b */ /* 0x000fda0003f1e000 */
[----:B------:R-:W-:Y:S01]  /*0290*/  @!P0 MOV R3, 0x7fffffff ;  /* 0x7fffffff00038802 */ /* 0x000fe20000000f00 */
[----:B------:R-:W-:Y:S06]  /*02a0*/  @!P0 BRA `(.L_x_3) ;  /* 0x0000000000348947 */ /* 0x000fec0003800000 */
[----:B------:R-:W-:-:S13]  /*02b0*/  FSETP.GTU.FTZ.AND P0, PT, |R0|, +INF , PT ;  /* 0x7f8000000000780b */ /* 0x000fda0003f1c200 */
[----:B------:R-:W-:Y:S01]  /*02c0*/  @P0 FADD.FTZ R3, R0, 1 ;  /* 0x3f80000000030421 */ /* 0x000fe20000010000 */
[----:B------:R-:W-:Y:S06]  /*02d0*/  @P0 BRA `(.L_x_3) ;  /* 0x0000000000280947 */ /* 0x000fec0003800000 */
[----:B------:R-:W-:-:S13]  /*02e0*/  FSETP.NEU.FTZ.AND P0, PT, |R0|, +INF , PT ;  /* 0x7f8000000000780b */ /* 0x000fda0003f1d200 */
[----:B------:R-:W-:-:S04]  /*02f0*/  @P0 FFMA R4, R0, 1.84467440737095516160e+19, RZ ;  /* 0x5f80000000040823 */ /* 0x000fc800000000ff */
[----:B------:R-:W0:Y:S02]  /*0300*/  @P0 MUFU.RSQ R3, R4 ;  /* 0x0000000400030308 */ /* 0x000e240000001400 */
[----:B0-----:R-:W-:Y:S01]  /*0310*/  @P0 FMUL.FTZ R5, R4, R3 ;  /* 0x0000000304050220 */ /* 0x001fe20000410000 */
[----:B------:R-:W-:Y:S01]  /*0320*/  @P0 FMUL.FTZ R7, R3, 0.5 ;  /* 0x3f00000003070820 */ /* 0x000fe20000410000 */
[----:B------:R-:W-:Y:S02]  /*0330*/  @!P0 MOV R3, R0 ;  /* 0x0000000000038202 */ /* 0x000fe40000000f00 */
[----:B------:R-:W-:-:S04]  /*0340*/  @P0 FADD.FTZ R6, -R5, -RZ ;  /* 0x800000ff05060221 */ /* 0x000fc80000010100 */
[----:B------:R-:W-:-:S04]  /*0350*/  @P0 FFMA R6, R5, R6, R4 ;  /* 0x0000000605060223 */ /* 0x000fc80000000004 */
[----:B------:R-:W-:-:S04]  /*0360*/  @P0 FFMA R6, R6, R7, R5 ;  /* 0x0000000706060223 */ /* 0x000fc80000000005 */
[----:B------:R-:W-:-:S07]  /*0370*/  @P0 FMUL.FTZ R3, R6, 2.3283064365386962891e-10 ;  /* 0x2f80000006030820 */ /* 0x000fce0000410000 */
.L_x_3:
[----:B------:R-:W-:Y:S01]  /*0380*/  HFMA2 R5, -RZ, RZ, 0, 0 ;  /* 0x00000000ff057431 */ /* 0x000fe200000001ff */
[----:B------:R-:W-:-:S04]  /*0390*/  MOV R4, R8 ;  /* 0x0000000800047202 */ /* 0x000fc80000000f00 */
[----:B------:R-:W-:Y:S05]  /*03a0*/  RET.REL.NODEC R4 `(complexMagnitude) ;  /* 0xfffffffc04147950 */ /* 0x000fea0003c3ffff */
.L_x_4:
[----:B------:R-:W-:-:S00]  /*03b0*/  BRA `(.L_x_4) ;  /* 0xfffffffc00fc7947 */ /* 0x000fc0000383ffff */
[----:B------:R-:W-:-:S00]  /*03c0*/  NOP ;  /* 0x0000000000007918 */ /* 0x000fc00000000000 */
        /* <DEDUP_REMOVED lines=11> */
.L_x_5:


//--------------------- .nv.shared.reserved.0     --------------------------
	.section	.nv.shared.reserved.0,"aw",@nobits
	.weak		__nv_reservedSMEM_offset_0_alias
	.size		__nv_reservedSMEM_offset_0_alias, 0, 64
	.other		__nv_reservedSMEM_offset_0_alias,@"STO_CUDA_RESERVED_SHARED STV_DEFAULT"
__nv_reservedSMEM_offset_0_alias:
	.zero		0
	.zero		64


//--------------------- .nv.constant0.complexMagnitude --------------------------
	.section	.nv.constant0.complexMagnitude,"a",@progbits
	.sectionflags	@""
	.align	4
.nv.constant0.complexMagnitude:
	.zero		916


//--------------------- SYMBOLS --------------------------

	.type		.nv.reservedSmem.offset0,@object
	.size		.nv.reservedSmem.offset0,0x4
